//
// Generated by NVIDIA NVVM Compiler
//
// Compiler Build ID: CL-36424714
// Cuda compilation tools, release 13.0, V13.0.88
// Based on NVVM 20.0.0
//

.version 9.0
.target sm_100
.address_size 64

	// .globl	_Z12sumReductionPfS_
// _ZZ12sumReductionPfS_E10sharedData has been demoted

.visible .entry _Z12sumReductionPfS_(
	.param .u64 .ptr .align 1 _Z12sumReductionPfS__param_0,
	.param .u64 .ptr .align 1 _Z12sumReductionPfS__param_1
)
{
	.reg .pred 	%p<6>;
	.reg .b32 	%r<13>;
	.reg .b32 	%f<9>;
	.reg .b64 	%rd<9>;
	// demoted variable
	.shared .align 4 .b8 _ZZ12sumReductionPfS_E10sharedData[1024];
	ld.param.u64 	%rd1, [_Z12sumReductionPfS__param_0];
	ld.param.u64 	%rd2, [_Z12sumReductionPfS__param_1];
	mov.u32 	%r1, %tid.x;
	mov.u32 	%r2, %ctaid.x;
	mov.u32 	%r12, %ntid.x;
	mad.lo.s32 	%r4, %r2, %r12, %r1;
	setp.gt.s32 	%p1, %r4, 1023;
	mov.f32 	%f8, 0f00000000;
	@%p1 bra 	$L__BB0_2;
	cvta.to.global.u64 	%rd3, %rd1;
	mul.wide.s32 	%rd4, %r4, 4;
	add.s64 	%rd5, %rd3, %rd4;
	ld.global.f32 	%f8, [%rd5];
$L__BB0_2:
	shl.b32 	%r8, %r1, 2;
	mov.u32 	%r9, _ZZ12sumReductionPfS_E10sharedData;
	add.s32 	%r5, %r9, %r8;
	st.shared.f32 	[%r5], %f8;
	bar.sync 	0;
	setp.lt.u32 	%p2, %r12, 2;
	@%p2 bra 	$L__BB0_6;
$L__BB0_3:
	shr.u32 	%r7, %r12, 1;
	setp.ge.u32 	%p3, %r1, %r7;
	@%p3 bra 	$L__BB0_5;
	shl.b32 	%r10, %r7, 2;
	add.s32 	%r11, %r5, %r10;
	ld.shared.f32 	%f4, [%r11];
	ld.shared.f32 	%f5, [%r5];
	add.f32 	%f6, %f4, %f5;
	st.shared.f32 	[%r5], %f6;
$L__BB0_5:
	bar.sync 	0;
	setp.gt.u32 	%p4, %r12, 3;
	mov.u32 	%r12, %r7;
	@%p4 bra 	$L__BB0_3;
$L__BB0_6:
	setp.ne.s32 	%p5, %r1, 0;
	@%p5 bra 	$L__BB0_8;
	ld.shared.f32 	%f7, [_ZZ12sumReductionPfS_E10sharedData];
	cvta.to.global.u64 	%rd6, %rd2;
	mul.wide.u32 	%rd7, %r2, 4;
	add.s64 	%rd8, %rd6, %rd7;
	st.global.f32 	[%rd8], %f7;
$L__BB0_8:
	ret;

}


// ===== COMPILED SASS (sm_100) =====

	.target	sm_100

	.elftype	@"ET_EXEC"


//--------------------- .note.nv.tkinfo           --------------------------
	.section	.note.nv.tkinfo,"",@"SHT_NOTE"
	.sectionflags	@"SHF_NOTE_NV_TKINFO"
	.tkinfo
        /*0018*/ 	.word	0x00000002
        /*0030*/ 	.string	""
        /*0030*/ 	.string	"ptxas"
        /*0030*/ 	.string	"Cuda compilation tools, release 13.0, V13.0.88"
        /*0030*/ 	.string	"Build cuda_13.0.r13.0/compiler.36424714_0"
        /*0030*/ 	.string	"-arch sm_100 -m 64 "



//--------------------- .note.nv.cuinfo           --------------------------
	.section	.note.nv.cuinfo,"",@"SHT_NOTE"
	.sectionflags	@"SHF_NOTE_NV_CUINFO"
        /*0018*/ 	.short	0x0002
        /*001a*/ 	.short	0x0064
        /*001c*/ 	.short	0x0082
	.zero		2


//--------------------- .nv.info                  --------------------------
	.section	.nv.info,"",@"SHT_CUDA_INFO"
	.align	4


	//----- nvinfo : EIATTR_REGCOUNT
	.align		4
        /*0000*/ 	.byte	0x04, 0x2f
        /*0002*/ 	.short	(.L_1 - .L_0)
	.align		4
.L_0:
        /*0004*/ 	.word	index@(_Z12sumReductionPfS_)
        /*0008*/ 	.word	0x0000000b


	//----- nvinfo : EIATTR_FRAME_SIZE
	.align		4
.L_1:
        /*000c*/ 	.byte	0x04, 0x11
        /*000e*/ 	.short	(.L_3 - .L_2)
	.align		4
.L_2:
        /*0010*/ 	.word	index@(_Z12sumReductionPfS_)
        /*0014*/ 	.word	0x00000000


	//----- nvinfo : EIATTR_MIN_STACK_SIZE
	.align		4
.L_3:
        /*0018*/ 	.byte	0x04, 0x12
        /*001a*/ 	.short	(.L_5 - .L_4)
	.align		4
.L_4:
        /*001c*/ 	.word	index@(_Z12sumReductionPfS_)
        /*0020*/ 	.word	0x00000000
.L_5:


//--------------------- .nv.compat                --------------------------
	.section	.nv.compat,"",@"SHT_CUDA_COMPAT_INFO"
	.align	4
        /*0000*/ 	.byte	0x02, 0x09, 0x00, 0x00, 0x02, 0x02, 0x01, 0x00, 0x02, 0x05, 0x05, 0x00, 0x03, 0x07, 0x01, 0x01
        /*0010*/ 	.byte	0x02, 0x03, 0x00, 0x00, 0x02, 0x06, 0x01, 0x00, 0x04, 0x0b, 0x08, 0x00, 0x09, 0x00, 0x00, 0x00
        /*0020*/ 	.byte	0x00, 0x00, 0x00, 0x00


//--------------------- .nv.info._Z12sumReductionPfS_ --------------------------
	.section	.nv.info._Z12sumReductionPfS_,"",@"SHT_CUDA_INFO"
	.sectionflags	@""
	.align	4


	//----- nvinfo : EIATTR_CUDA_API_VERSION
	.align		4
        /*0000*/ 	.byte	0x04, 0x37
        /*0002*/ 	.short	(.L_7 - .L_6)
.L_6:
        /*0004*/ 	.word	0x00000082


	//----- nvinfo : EIATTR_KPARAM_INFO
	.align		4
.L_7:
        /*0008*/ 	.byte	0x04, 0x17
        /*000a*/ 	.short	(.L_9 - .L_8)
.L_8:
        /*000c*/ 	.word	0x00000000
        /*0010*/ 	.short	0x0001
        /*0012*/ 	.short	0x0008
        /*0014*/ 	.byte	0x00, 0xf5, 0x21, 0x00


	//----- nvinfo : EIATTR_KPARAM_INFO
	.align		4
.L_9:
        /*0018*/ 	.byte	0x04, 0x17
        /*001a*/ 	.short	(.L_11 - .L_10)
.L_10:
        /*001c*/ 	.word	0x00000000
        /*0020*/ 	.short	0x0000
        /*0022*/ 	.short	0x0000
        /*0024*/ 	.byte	0x00, 0xf5, 0x21, 0x00


	//----- nvinfo : EIATTR_SPARSE_MMA_MASK
	.align		4
.L_11:
        /*0028*/ 	.byte	0x03, 0x50
        /*002a*/ 	.short	0x0000


	//----- nvinfo : EIATTR_MAXREG_COUNT
	.align		4
        /*002c*/ 	.byte	0x03, 0x1b
        /*002e*/ 	.short	0x00ff


	//----- nvinfo : EIATTR_NUM_BARRIERS
	.align		4
        /*0030*/ 	.byte	0x02, 0x4c
        /*0032*/ 	.byte	0x01
	.zero		1


	//----- nvinfo : EIATTR_MERCURY_ISA_VERSION
	.align		4
        /*0034*/ 	.byte	0x03, 0x5f
        /*0036*/ 	.short	0x0101


	//----- nvinfo : EIATTR_VRC_CTA_INIT_COUNT
	.align		4
        /*0038*/ 	.byte	0x02, 0x4a
	.zero		1
	.zero		1


	//----- nvinfo : EIATTR_EXIT_INSTR_OFFSETS
	.align		4
        /*003c*/ 	.byte	0x04, 0x1c
        /*003e*/ 	.short	(.L_13 - .L_12)


	//   ....[0]....
.L_12:
        /*0040*/ 	.word	0x00000200


	//   ....[1]....
        /*0044*/ 	.word	0x00000280


	//----- nvinfo : EIATTR_CBANK_PARAM_SIZE
	.align		4
.L_13:
        /*0048*/ 	.byte	0x03, 0x19
        /*004a*/ 	.short	0x0010


	//----- nvinfo : EIATTR_PARAM_CBANK
	.align		4
        /*004c*/ 	.byte	0x04, 0x0a
        /*004e*/ 	.short	(.L_15 - .L_14)
	.align		4
.L_14:
        /*0050*/ 	.word	index@(.nv.constant0._Z12sumReductionPfS_)
        /*0054*/ 	.short	0x0380
        /*0056*/ 	.short	0x0010


	//----- nvinfo : EIATTR_SW_WAR
	.align		4
.L_15:
        /*0058*/ 	.byte	0x04, 0x36
        /*005a*/ 	.short	(.L_17 - .L_16)
.L_16:
        /*005c*/ 	.word	0x00000008
.L_17:


//--------------------- .nv.callgraph             --------------------------
	.section	.nv.callgraph,"",@"SHT_CUDA_CALLGRAPH"
	.align	4
	.sectionentsize	8
	.align		4
        /*0000*/ 	.word	0x00000000
	.align		4
        /*0004*/ 	.word	0xffffffff
	.align		4
        /*0008*/ 	.word	0x00000000
	.align		4
        /*000c*/ 	.word	0xfffffffe
	.align		4
        /*0010*/ 	.word	0x00000000
	.align		4
        /*0014*/ 	.word	0xfffffffd
	.align		4
        /*0018*/ 	.word	0x00000000
	.align		4
        /*001c*/ 	.word	0xfffffffc


//--------------------- .text._Z12sumReductionPfS_ --------------------------
	.section	.text._Z12sumReductionPfS_,"ax",@progbits
	.align	128
        .global         _Z12sumReductionPfS_
        .type           _Z12sumReductionPfS_,@function
        .size           _Z12sumReductionPfS_,(.L_x_3 - _Z12sumReductionPfS_)
        .other          _Z12sumReductionPfS_,@"STO_CUDA_ENTRY STV_DEFAULT"
_Z12sumReductionPfS_:
.text._Z12sumReductionPfS_:
[----:B------:R-:W-:Y:S01]  /*0000*/  LDC R1, c[0x0][0x37c] ;  /* 0x0000df00ff017b82 */ /* 0x000fe20000000800 */
[----:B------:R-:W0:Y:S01]  /*0010*/  S2R R6, SR_TID.X ;  /* 0x0000000000067919 */ /* 0x000e220000002100 */
[----:B------:R-:W0:Y:S01]  /*0020*/  LDCU UR8, c[0x0][0x360] ;  /* 0x00006c00ff0877ac */ /* 0x000e220008000800 */
[----:B------:R-:W-:Y:S01]  /*0030*/  IMAD.MOV.U32 R4, RZ, RZ, RZ ;  /* 0x000000ffff047224 */ /* 0x000fe200078e00ff */
[----:B------:R-:W0:Y:S01]  /*0040*/  S2R R7, SR_CTAID.X ;  /* 0x0000000000077919 */ /* 0x000e220000002500 */
[----:B------:R-:W1:Y:S01]  /*0050*/  LDCU.64 UR6, c[0x0][0x358] ;  /* 0x00006b00ff0677ac */ /* 0x000e620008000a00 */
[----:B0-----:R-:W-:-:S05]  /*0060*/  IMAD R5, R7, UR8, R6 ;  /* 0x0000000807057c24 */ /* 0x001fca000f8e0206 */
[----:B------:R-:W-:-:S13]  /*0070*/  ISETP.GT.AND P0, PT, R5, 0x3ff, PT ;  /* 0x000003ff0500780c */ /* 0x000fda0003f04270 */
[----:B------:R-:W0:Y:S02]  /*0080*/  @!P0 LDC.64 R2, c[0x0][0x380] ;  /* 0x0000e000ff028b82 */ /* 0x000e240000000a00 */
[----:B0-----:R-:W-:-:S05]  /*0090*/  @!P0 IMAD.WIDE R2, R5, 0x4, R2 ;  /* 0x0000000405028825 */ /* 0x001fca00078e0202 */
[----:B-1----:R-:W2:Y:S01]  /*00a0*/  @!P0 LDG.E R4, desc[UR6][R2.64] ;  /* 0x0000000602048981 */ /* 0x002ea2000c1e1900 */
[----:B------:R-:W0:Y:S01]  /*00b0*/  S2UR UR5, SR_CgaCtaId ;  /* 0x00000000000579c3 */ /* 0x000e220000008800 */
[----:B------:R-:W-:Y:S01]  /*00c0*/  IMAD.U32 R0, RZ, RZ, UR8 ;  /* 0x00000008ff007e24 */ /* 0x000fe2000f8e00ff */
[----:B------:R-:W-:Y:S01]  /*00d0*/  UMOV UR4, 0x400 ;  /* 0x0000040000047882 */ /* 0x000fe20000000000 */
[----:B------:R-:W-:-:S03]  /*00e0*/  ISETP.NE.AND P0, PT, R6, RZ, PT ;  /* 0x000000ff0600720c */ /* 0x000fc60003f05270 */
[----:B------:R-:W-:Y:S01]  /*00f0*/  ISETP.GE.U32.AND P1, PT, R0, 0x2, PT ;  /* 0x000000020000780c */ /* 0x000fe20003f26070 */
[----:B0-----:R-:W-:-:S06]  /*0100*/  ULEA UR4, UR5, UR4, 0x18 ;  /* 0x0000000405047291 */ /* 0x001fcc000f8ec0ff */
[----:B------:R-:W-:-:S05]  /*0110*/  LEA R5, R6, UR4, 0x2 ;  /* 0x0000000406057c11 */ /* 0x000fca000f8e10ff */
[----:B--2---:R0:W-:Y:S01]  /*0120*/  STS [R5], R4 ;  /* 0x0000000405007388 */ /* 0x0041e20000000800 */
[----:B------:R-:W-:Y:S06]  /*0130*/  BAR.SYNC.DEFER_BLOCKING 0x0 ;  /* 0x0000000000007b1d */ /* 0x000fec0000010000 */
[----:B------:R-:W-:Y:S05]  /*0140*/  @!P1 BRA `(.L_x_0) ;  /* 0x00000000002c9947 */ /* 0x000fea0003800000 */
.L_x_1:
[----:B------:R-:W-:-:S04]  /*0150*/  SHF.R.U32.HI R8, RZ, 0x1, R0 ;  /* 0x00000001ff087819 */ /* 0x000fc80000011600 */
[----:B------:R-:W-:-:S13]  /*0160*/  ISETP.GE.U32.AND P1, PT, R6, R8, PT ;  /* 0x000000080600720c */ /* 0x000fda0003f26070 */
[----:B------:R-:W-:Y:S01]  /*0170*/  @!P1 LEA R2, R8, R5, 0x2 ;  /* 0x0000000508029211 */ /* 0x000fe200078e10ff */
[----:B------:R-:W-:Y:S05]  /*0180*/  @!P1 LDS R3, [R5] ;  /* 0x0000000005039984 */ /* 0x000fea0000000800 */
[----:B------:R-:W0:Y:S02]  /*0190*/  @!P1 LDS R2, [R2] ;  /* 0x0000000002029984 */ /* 0x000e240000000800 */
[----:B0-----:R-:W-:-:S05]  /*01a0*/  @!P1 FADD R4, R2, R3 ;  /* 0x0000000302049221 */ /* 0x001fca0000000000 */
[----:B------:R1:W-:Y:S01]  /*01b0*/  @!P1 STS [R5], R4 ;  /* 0x0000000405009388 */ /* 0x0003e20000000800 */
[----:B------:R-:W-:Y:S01]  /*01c0*/  BAR.SYNC.DEFER_BLOCKING 0x0 ;  /* 0x0000000000007b1d */ /* 0x000fe20000010000 */
[----:B------:R-:W-:Y:S01]  /*01d0*/  ISETP.GT.U32.AND P1, PT, R0, 0x3, PT ;  /* 0x000000030000780c */ /* 0x000fe20003f24070 */
[----:B------:R-:W-:-:S12]  /*01e0*/  IMAD.MOV.U32 R0, RZ, RZ, R8 ;  /* 0x000000ffff007224 */ /* 0x000fd800078e0008 */
[----:B-1----:R-:W-:Y:S05]  /*01f0*/  @P1 BRA `(.L_x_1) ;  /* 0xfffffffc00d41947 */ /* 0x002fea000383ffff */
.L_x_0:
[----:B------:R-:W-:Y:S05]  /*0200*/  @P0 EXIT ;  /* 0x000000000000094d */ /* 0x000fea0003800000 */
[----:B------:R-:W1:Y:S01]  /*0210*/  S2UR UR5, SR_CgaCtaId ;  /* 0x00000000000579c3 */ /* 0x000e620000008800 */
[----:B------:R-:W-:-:S07]  /*0220*/  UMOV UR4, 0x400 ;  /* 0x0000040000047882 */ /* 0x000fce0000000000 */
[----:B------:R-:W2:Y:S01]  /*0230*/  LDC.64 R2, c[0x0][0x388] ;  /* 0x0000e200ff027b82 */ /* 0x000ea20000000a00 */
[----:B-1----:R-:W-:Y:S01]  /*0240*/  ULEA UR4, UR5, UR4, 0x18 ;  /* 0x0000000405047291 */ /* 0x002fe2000f8ec0ff */
[----:B--2---:R-:W-:-:S08]  /*0250*/  IMAD.WIDE.U32 R2, R7, 0x4, R2 ;  /* 0x0000000407027825 */ /* 0x004fd000078e0002 */
[----:B0-----:R-:W0:Y:S04]  /*0260*/  LDS R5, [UR4] ;  /* 0x00000004ff057984 */ /* 0x001e280008000800 */
[----:B0-----:R-:W-:Y:S01]  /*0270*/  STG.E desc[UR6][R2.64], R5 ;  /* 0x0000000502007986 */ /* 0x001fe2000c101906 */
[----:B------:R-:W-:Y:S05]  /*0280*/  EXIT ;  /* 0x000000000000794d */ /* 0x000fea0003800000 */
.L_x_2:
[----:B------:R-:W-:-:S00]  /*0290*/  BRA `(.L_x_2) ;  /* 0xfffffffc00fc7947 */ /* 0x000fc0000383ffff */
[----:B------:R-:W-:-:S00]  /*02a0*/  NOP ;  /* 0x0000000000007918 */ /* 0x000fc00000000000 */
        /* <DEDUP_REMOVED lines=13> */
.L_x_3:


//--------------------- .nv.shared._Z12sumReductionPfS_ --------------------------
	.section	.nv.shared._Z12sumReductionPfS_,"aw",@nobits
	.sectionflags	@""
	.align	4
.nv.shared._Z12sumReductionPfS_:
	.zero		2048


//--------------------- .nv.shared.reserved.0     --------------------------
	.section	.nv.shared.reserved.0,"aw",@nobits
	.weak		__nv_reservedSMEM_offset_0_alias
	.size		__nv_reservedSMEM_offset_0_alias, 0, 64
	.other		__nv_reservedSMEM_offset_0_alias,@"STO_CUDA_RESERVED_SHARED STV_DEFAULT"
__nv_reservedSMEM_offset_0_alias:
	.zero		0
	.zero		64


//--------------------- .nv.constant0._Z12sumReductionPfS_ --------------------------
	.section	.nv.constant0._Z12sumReductionPfS_,"a",@progbits
	.sectionflags	@""
	.align	4
.nv.constant0._Z12sumReductionPfS_:
	.zero		912


//--------------------- SYMBOLS --------------------------

	.type		.nv.reservedSmem.offset0,@object
	.size		.nv.reservedSmem.offset0,0x4
	.type		.nv.reservedSmem.cap,@object
	.size		.nv.reservedSmem.cap,0x4
